	.headerflags	@"EF_CUDA_TEXMODE_UNIFIED EF_CUDA_64BIT_ADDRESS EF_CUDA_ACCELERATORS EF_CUDA_SM90 EF_CUDA_VIRTUAL_SM(EF_CUDA_SM90)"
	.elftype	@"ET_EXEC"


//--------------------- .nv.info                  --------------------------
	.section	.nv.info,"",@"SHT_CUDA_INFO"
	.align	4


	//----- nvinfo : EIATTR_REGCOUNT
	.align		4
        /*0000*/ 	.byte	0x04, 0x2f
        /*0002*/ 	.short	(.L_1 - .L_0)
	.align		4
.L_0:
        /*0004*/ 	.word	index@(triton_poi_fused_max_pool2d_with_indices_relu_3)
        /*0008*/ 	.word	0x0000001a


	//----- nvinfo : EIATTR_MIN_STACK_SIZE
	.align		4
.L_1:
        /*000c*/ 	.byte	0x04, 0x12
        /*000e*/ 	.short	(.L_3 - .L_2)
	.align		4
.L_2:
        /*0010*/ 	.word	index@(triton_poi_fused_max_pool2d_with_indices_relu_3)
        /*0014*/ 	.word	0x00000000


	//----- nvinfo : EIATTR_FRAME_SIZE
	.align		4
.L_3:
        /*0018*/ 	.byte	0x04, 0x11
        /*001a*/ 	.short	(.L_5 - .L_4)
	.align		4
.L_4:
        /*001c*/ 	.word	index@(triton_poi_fused_max_pool2d_with_indices_relu_3)
        /*0020*/ 	.word	0x00000000


	//----- nvinfo : EIATTR_MIN_STACK_SIZE
	.align		4
.L_5:
        /*0024*/ 	.byte	0x04, 0x12
        /*0026*/ 	.short	(.L_7 - .L_6)
	.align		4
.L_6:
        /*0028*/ 	.word	index@(triton_poi_fused_max_pool2d_with_indices_relu_3)
        /*002c*/ 	.word	0x00000000
.L_7:


//--------------------- .nv.info.triton_poi_fused_max_pool2d_with_indices_relu_3 --------------------------
	.section	.nv.info.triton_poi_fused_max_pool2d_with_indices_relu_3,"",@"SHT_CUDA_INFO"
	.sectionflags	@""
	.align	4


	//----- nvinfo : EIATTR_CUDA_API_VERSION
	.align		4
        /*0000*/ 	.byte	0x04, 0x37
        /*0002*/ 	.short	(.L_9 - .L_8)
.L_8:
        /*0004*/ 	.word	0x0000007c


	//----- nvinfo : EIATTR_KPARAM_INFO
	.align		4
.L_9:
        /*0008*/ 	.byte	0x04, 0x17
        /*000a*/ 	.short	(.L_11 - .L_10)
.L_10:
        /*000c*/ 	.word	0x00000000
        /*0010*/ 	.short	0x0003
        /*0012*/ 	.short	0x0018
        /*0014*/ 	.byte	0x00, 0xf0, 0x11, 0x00


	//----- nvinfo : EIATTR_KPARAM_INFO
	.align		4
.L_11:
        /*0018*/ 	.byte	0x04, 0x17
        /*001a*/ 	.short	(.L_13 - .L_12)
.L_12:
        /*001c*/ 	.word	0x00000000
        /*0020*/ 	.short	0x0002
        /*0022*/ 	.short	0x0010
        /*0024*/ 	.byte	0x00, 0xf4, 0x21, 0x00


	//----- nvinfo : EIATTR_KPARAM_INFO
	.align		4
.L_13:
        /*0028*/ 	.byte	0x04, 0x17
        /*002a*/ 	.short	(.L_15 - .L_14)
.L_14:
        /*002c*/ 	.word	0x00000000
        /*0030*/ 	.short	0x0001
        /*0032*/ 	.short	0x0008
        /*0034*/ 	.byte	0x00, 0xf4, 0x21, 0x00


	//----- nvinfo : EIATTR_KPARAM_INFO
	.align		4
.L_15:
        /*0038*/ 	.byte	0x04, 0x17
        /*003a*/ 	.short	(.L_17 - .L_16)
.L_16:
        /*003c*/ 	.word	0x00000000
        /*0040*/ 	.short	0x0000
        /*0042*/ 	.short	0x0000
        /*0044*/ 	.byte	0x00, 0xf4, 0x21, 0x00


	//----- nvinfo : EIATTR_SPARSE_MMA_MASK
	.align		4
.L_17:
        /*0048*/ 	.byte	0x03, 0x50
        /*004a*/ 	.short	0x0000


	//----- nvinfo : EIATTR_MAXREG_COUNT
	.align		4
        /*004c*/ 	.byte	0x03, 0x1b
        /*004e*/ 	.short	0x00ff


	//----- nvinfo : EIATTR_EXIT_INSTR_OFFSETS
	.align		4
        /*0050*/ 	.byte	0x04, 0x1c
        /*0052*/ 	.short	(.L_19 - .L_18)


	//   ....[0]....
.L_18:
        /*0054*/ 	.word	0x000005d0


	//   ....[1]....
        /*0058*/ 	.word	0x000005f0


	//----- nvinfo : EIATTR_REQNTID
	.align		4
.L_19:
        /*005c*/ 	.byte	0x04, 0x10
        /*005e*/ 	.short	(.L_21 - .L_20)
.L_20:
        /*0060*/ 	.word	0x00000080
        /*0064*/ 	.word	0x00000001
        /*0068*/ 	.word	0x00000001


	//----- nvinfo : EIATTR_CBANK_PARAM_SIZE
	.align		4
.L_21:
        /*006c*/ 	.byte	0x03, 0x19
        /*006e*/ 	.short	0x001c


	//----- nvinfo : EIATTR_PARAM_CBANK
	.align		4
        /*0070*/ 	.byte	0x04, 0x0a
        /*0072*/ 	.short	(.L_23 - .L_22)
	.align		4
.L_22:
        /*0074*/ 	.word	index@(.nv.constant0.triton_poi_fused_max_pool2d_with_indices_relu_3)
        /*0078*/ 	.short	0x0210
        /*007a*/ 	.short	0x001c


	//----- nvinfo : EIATTR_SW_WAR
	.align		4
.L_23:
        /*007c*/ 	.byte	0x04, 0x36
        /*007e*/ 	.short	(.L_25 - .L_24)
.L_24:
        /*0080*/ 	.word	0x00000008
.L_25:


//--------------------- .nv.callgraph             --------------------------
	.section	.nv.callgraph,"",@"SHT_CUDA_CALLGRAPH"
	.align	4
	.sectionentsize	8
	.align		4
        /*0000*/ 	.word	0x00000000
	.align		4
        /*0004*/ 	.word	0xffffffff
	.align		4
        /*0008*/ 	.word	0x00000000
	.align		4
        /*000c*/ 	.word	0xfffffffe
	.align		4
        /*0010*/ 	.word	0x00000000
	.align		4
        /*0014*/ 	.word	0xfffffffd
	.align		4
        /*0018*/ 	.word	0x00000000
	.align		4
        /*001c*/ 	.word	0xfffffffc


//--------------------- .text.triton_poi_fused_max_pool2d_with_indices_relu_3 --------------------------
	.section	.text.triton_poi_fused_max_pool2d_with_indices_relu_3,"ax",@progbits
	.align	128
        .global         triton_poi_fused_max_pool2d_with_indices_relu_3
        .type           triton_poi_fused_max_pool2d_with_indices_relu_3,@function
        .size           triton_poi_fused_max_pool2d_with_indices_relu_3,(.L_x_1 - triton_poi_fused_max_pool2d_with_indices_relu_3)
        .other          triton_poi_fused_max_pool2d_with_indices_relu_3,@"STO_CUDA_ENTRY STV_DEFAULT"
triton_poi_fused_max_pool2d_with_indices_relu_3:
.text.triton_poi_fused_max_pool2d_with_indices_relu_3:
[----:B------:R-:W0:Y:S02]  /*0000*/  LDC R1, c[0x0][0x28] ;  /* 0x00000a00ff017b82 */ /* 0x000e240000000800 */
[----:B------:R-:W1:Y:S01]  /*0010*/  S2R R0, SR_TID.X ;  /* 0x0000000000007919 */ /* 0x000e620000002100 */
[----:B------:R-:W-:Y:S01]  /*0020*/  ULDC.64 UR4, c[0x0][0x208] ;  /* 0x0000820000047ab9 */ /* 0x000fe20000000a00 */
[----:B------:R-:W2:Y:S01]  /*0030*/  S2R R3, SR_CTAID.X ;  /* 0x0000000000037919 */ /* 0x000ea20000002500 */
[----:B------:R-:W-:Y:S01]  /*0040*/  IMAD.MOV.U32 R8, RZ, RZ, RZ ;  /* 0x000000ffff087224 */ /* 0x000fe200078e00ff */
[----:B------:R-:W-:Y:S01]  /*0050*/  ULDC.64 UR6, c[0x0][0x218] ;  /* 0x0000860000067ab9 */ /* 0x000fe20000000a00 */
[----:B-1----:R-:W-:-:S05]  /*0060*/  IMAD.SHL.U32 R0, R0, 0x2, RZ ;  /* 0x0000000200007824 */ /* 0x002fca00078e00ff */
[----:B------:R-:W-:-:S05]  /*0070*/  LOP3.LUT R0, R0, 0xfe, RZ, 0xc0, !PT ;  /* 0x000000fe00007812 */ /* 0x000fca00078ec0ff */
[----:B--2---:R-:W-:-:S04]  /*0080*/  IMAD R0, R3, 0x100, R0 ;  /* 0x0000010003007824 */ /* 0x004fc800078e0200 */
[C---:B------:R-:W-:Y:S01]  /*0090*/  IMAD.HI R2, R0.reuse, 0x2aaaaaab, RZ ;  /* 0x2aaaaaab00027827 */ /* 0x040fe200078e02ff */
[----:B------:R-:W-:-:S03]  /*00a0*/  ISETP.GE.AND P0, PT, R0, 0x2400, PT ;  /* 0x000024000000780c */ /* 0x000fc60003f06270 */
[----:B------:R-:W-:Y:S01]  /*00b0*/  IMAD.HI R5, R0, 0x38e38e39, RZ ;  /* 0x38e38e3900057827 */ /* 0x000fe200078e02ff */
[----:B------:R-:W-:Y:S02]  /*00c0*/  LEA.HI R17, R2, R2, RZ, 0x1 ;  /* 0x0000000202117211 */ /* 0x000fe400078f08ff */
[----:B------:R-:W1:Y:S01]  /*00d0*/  LDC.64 R2, c[0x0][0x210] ;  /* 0x00008400ff027b82 */ /* 0x000e620000000a00 */
[----:B------:R-:W-:Y:S01]  /*00e0*/  VIADD R9, R0, 0x1 ;  /* 0x0000000100097836 */ /* 0x000fe20000000000 */
[----:B------:R-:W-:Y:S01]  /*00f0*/  SHF.R.U32.HI R6, RZ, 0x1f, R5 ;  /* 0x0000001fff067819 */ /* 0x000fe20000011605 */
[----:B------:R-:W-:-:S03]  /*0100*/  IMAD.HI R4, R17, 0x2aaaaaab, RZ ;  /* 0x2aaaaaab11047827 */ /* 0x000fc600078e02ff */
[----:B------:R-:W-:Y:S02]  /*0110*/  LEA.HI.SX32 R5, R5, R6, 0x1d ;  /* 0x0000000605057211 */ /* 0x000fe400078feaff */
[----:B------:R-:W-:Y:S01]  /*0120*/  LEA.HI R6, R4, R4, RZ, 0x1 ;  /* 0x0000000404067211 */ /* 0x000fe200078f08ff */
[----:B------:R-:W-:-:S04]  /*0130*/  IMAD.HI R4, R9, 0x2aaaaaab, RZ ;  /* 0x2aaaaaab09047827 */ /* 0x000fc800078e02ff */
[----:B------:R-:W-:Y:S01]  /*0140*/  IMAD R5, R5, 0xa9, RZ ;  /* 0x000000a905057824 */ /* 0x000fe200078e02ff */
[----:B------:R-:W-:Y:S01]  /*0150*/  LEA.HI R4, R4, R4, RZ, 0x1 ;  /* 0x0000000404047211 */ /* 0x000fe200078f08ff */
[----:B------:R-:W-:Y:S02]  /*0160*/  IMAD R6, R6, -0x6, R17 ;  /* 0xfffffffa06067824 */ /* 0x000fe400078e0211 */
[----:B------:R-:W-:Y:S02]  /*0170*/  IMAD R17, R17, -0x6, R0 ;  /* 0xfffffffa11117824 */ /* 0x000fe400078e0200 */
[----:B------:R-:W-:Y:S02]  /*0180*/  IMAD R6, R6, 0x1a, R5 ;  /* 0x0000001a06067824 */ /* 0x000fe400078e0205 */
[----:B------:R-:W-:Y:S01]  /*0190*/  IMAD R9, R4, -0x6, R9 ;  /* 0xfffffffa04097824 */ /* 0x000fe200078e0209 */
[----:B------:R-:W-:Y:S01]  /*01a0*/  CS2R R4, SRZ ;  /* 0x0000000000047805 */ /* 0x000fe2000001ff00 */
[----:B------:R-:W-:-:S02]  /*01b0*/  VIADD R10, R6, 0x1 ;  /* 0x00000001060a7836 */ /* 0x000fc40000000000 */
[C---:B------:R-:W-:Y:S02]  /*01c0*/  IMAD R13, R9.reuse, 0x2, R6 ;  /* 0x00000002090d7824 */ /* 0x040fe400078e0206 */
[----:B------:R-:W-:Y:S02]  /*01d0*/  IMAD R21, R9, 0x2, R10 ;  /* 0x0000000209157824 */ /* 0x000fe400078e020a */
[----:B------:R-:W-:Y:S02]  /*01e0*/  VIADD R16, R6, 0xd ;  /* 0x0000000d06107836 */ /* 0x000fe40000000000 */
[----:B-1----:R-:W-:-:S04]  /*01f0*/  IMAD.WIDE R12, R13, 0x4, R2 ;  /* 0x000000040d0c7825 */ /* 0x002fc800078e0202 */
[----:B------:R-:W-:Y:S01]  /*0200*/  IMAD.WIDE R20, R21, 0x4, R2 ;  /* 0x0000000415147825 */ /* 0x000fe200078e0202 */
[----:B------:R-:W-:Y:S01]  /*0210*/  LEA R23, R9, R16, 0x1 ;  /* 0x0000001009177211 */ /* 0x000fe200078e08ff */
[----:B------:R1:W2:Y:S02]  /*0220*/  @!P0 LDG.E.EL R5, desc[UR4][R12.64] ;  /* 0x000000040c058981 */ /* 0x0002a4000c2e1900 */
[C---:B------:R-:W-:Y:S02]  /*0230*/  IMAD R11, R17.reuse, 0x2, R6 ;  /* 0x00000002110b7824 */ /* 0x040fe400078e0206 */
[----:B------:R-:W-:Y:S01]  /*0240*/  IMAD R15, R17, 0x2, R10 ;  /* 0x00000002110f7824 */ /* 0x000fe200078e020a */
[----:B------:R3:W2:Y:S01]  /*0250*/  @!P0 LDG.E.EL R4, desc[UR4][R20.64] ;  /* 0x0000000414048981 */ /* 0x0006a2000c2e1900 */
[----:B------:R-:W-:Y:S02]  /*0260*/  IMAD.MOV.U32 R19, RZ, RZ, RZ ;  /* 0x000000ffff137224 */ /* 0x000fe400078e00ff */
[----:B------:R-:W-:-:S04]  /*0270*/  IMAD.WIDE R10, R11, 0x4, R2 ;  /* 0x000000040b0a7825 */ /* 0x000fc800078e0202 */
[--C-:B------:R-:W-:Y:S01]  /*0280*/  IMAD.WIDE R14, R15, 0x4, R2.reuse ;  /* 0x000000040f0e7825 */ /* 0x100fe200078e0202 */
[----:B------:R4:W5:Y:S03]  /*0290*/  @!P0 LDG.E.EL R19, desc[UR4][R10.64] ;  /* 0x000000040a138981 */ /* 0x000966000c2e1900 */
[----:B------:R-:W-:Y:S01]  /*02a0*/  IMAD.MOV.U32 R7, RZ, RZ, RZ ;  /* 0x000000ffff077224 */ /* 0x000fe200078e00ff */
[----:B------:R-:W5:Y:S01]  /*02b0*/  @!P0 LDG.E.EL R8, desc[UR4][R14.64] ;  /* 0x000000040e088981 */ /* 0x000f62000c2e1900 */
[----:B-1----:R-:W-:-:S04]  /*02c0*/  IMAD.WIDE R12, R23, 0x4, R2 ;  /* 0x00000004170c7825 */ /* 0x002fc800078e0202 */
[----:B------:R-:W-:Y:S01]  /*02d0*/  IMAD R23, R17, 0x2, R16 ;  /* 0x0000000211177824 */ /* 0x000fe200078e0210 */
[----:B------:R-:W5:Y:S01]  /*02e0*/  @!P0 LDG.E.EL R7, desc[UR4][R12.64] ;  /* 0x000000040c078981 */ /* 0x000f62000c2e1900 */
[----:B---3--:R-:W-:Y:S02]  /*02f0*/  IMAD.MOV.U32 R21, RZ, RZ, RZ ;  /* 0x000000ffff157224 */ /* 0x008fe400078e00ff */
[----:B------:R-:W-:-:S04]  /*0300*/  IMAD.WIDE R22, R23, 0x4, R2 ;  /* 0x0000000417167825 */ /* 0x000fc800078e0202 */
[----:B------:R-:W-:Y:S01]  /*0310*/  VIADD R6, R6, 0xe ;  /* 0x0000000e06067836 */ /* 0x000fe20000000000 */
[----:B------:R-:W3:Y:S04]  /*0320*/  @!P0 LDG.E.EL R21, desc[UR4][R22.64] ;  /* 0x0000000416158981 */ /* 0x000ee8000c2e1900 */
[----:B------:R-:W-:Y:S01]  /*0330*/  LEA R17, R17, R6, 0x1 ;  /* 0x0000000611117211 */ /* 0x000fe200078e08ff */
[----:B------:R-:W-:Y:S02]  /*0340*/  IMAD R9, R9, 0x2, R6 ;  /* 0x0000000209097824 */ /* 0x000fe400078e0206 */
[----:B------:R-:W-:Y:S02]  /*0350*/  IMAD.MOV.U32 R6, RZ, RZ, RZ ;  /* 0x000000ffff067224 */ /* 0x000fe400078e00ff */
[----:B------:R-:W-:-:S04]  /*0360*/  IMAD.WIDE R16, R17, 0x4, R2 ;  /* 0x0000000411107825 */ /* 0x000fc800078e0202 */
[----:B----4-:R-:W-:Y:S01]  /*0370*/  IMAD.MOV.U32 R10, RZ, RZ, RZ ;  /* 0x000000ffff0a7224 */ /* 0x010fe200078e00ff */
[----:B------:R-:W4:Y:S01]  /*0380*/  @!P0 LDG.E.EL R6, desc[UR4][R16.64] ;  /* 0x0000000410068981 */ /* 0x000f22000c2e1900 */
[----:B------:R-:W-:-:S05]  /*0390*/  IMAD.WIDE R2, R9, 0x4, R2 ;  /* 0x0000000409027825 */ /* 0x000fca00078e0202 */
[----:B------:R1:W4:Y:S02]  /*03a0*/  @!P0 LDG.E.EL R10, desc[UR4][R2.64] ;  /* 0x00000004020a8981 */ /* 0x000324000c2e1900 */
[----:B-1----:R-:W1:Y:S02]  /*03b0*/  LDC.64 R2, c[0x0][0x220] ;  /* 0x00008800ff027b82 */ /* 0x002e640000000a00 */
[----:B-1----:R-:W-:Y:S01]  /*03c0*/  IMAD.WIDE R2, R0, 0x4, R2 ;  /* 0x0000000400027825 */ /* 0x002fe200078e0202 */
[C---:B--2---:R-:W-:Y:S02]  /*03d0*/  FSETP.GT.AND P4, PT, R4.reuse, R5, PT ;  /* 0x000000050400720b */ /* 0x044fe40003f84000 */
[----:B------:R-:W-:Y:S02]  /*03e0*/  FSETP.NAN.AND P1, PT, R4, R4, PT ;  /* 0x000000040400720b */ /* 0x000fe40003f28000 */
[----:B-----5:R-:W-:Y:S02]  /*03f0*/  FSETP.GT.AND P3, PT, R8, R19, PT ;  /* 0x000000130800720b */ /* 0x020fe40003f64000 */
[----:B------:R-:W-:-:S07]  /*0400*/  FSETP.NAN.AND P5, PT, R7, R7, PT ;  /* 0x000000070700720b */ /* 0x000fce0003fa8000 */
[----:B------:R-:W-:Y:S02]  /*0410*/  @!P4 SEL R4, R4, R5, P1 ;  /* 0x000000050404c207 */ /* 0x000fe40000800000 */
[----:B------:R-:W-:Y:S02]  /*0420*/  FSETP.NAN.AND P6, PT, R8, R8, PT ;  /* 0x000000080800720b */ /* 0x000fe40003fc8000 */
[----:B---3--:R-:W-:Y:S02]  /*0430*/  FSETP.NAN.AND P2, PT, R21, R21, PT ;  /* 0x000000151500720b */ /* 0x008fe40003f48000 */
[----:B------:R-:W-:Y:S02]  /*0440*/  FSETP.GEU.AND P1, PT, R4, R7, PT ;  /* 0x000000070400720b */ /* 0x000fe40003f2e000 */
[----:B------:R-:W-:Y:S02]  /*0450*/  @!P3 SEL R8, R8, R19, P6 ;  /* 0x000000130808b207 */ /* 0x000fe40003000000 */
[----:B------:R-:W-:-:S02]  /*0460*/  @!P5 SEL R7, R7, R4, !P1 ;  /* 0x000000040707d207 */ /* 0x000fc40004800000 */
[----:B------:R-:W-:Y:S02]  /*0470*/  FSETP.GEU.AND P5, PT, R8, R21, PT ;  /* 0x000000150800720b */ /* 0x000fe40003fae000 */
[----:B------:R-:W-:Y:S02]  /*0480*/  SEL R5, RZ, 0x1, !P4 ;  /* 0x00000001ff057807 */ /* 0x000fe40006000000 */
[----:B------:R-:W-:Y:S02]  /*0490*/  SEL R4, RZ, 0x1, !P3 ;  /* 0x00000001ff047807 */ /* 0x000fe40005800000 */
[----:B----4-:R-:W-:Y:S02]  /*04a0*/  FSETP.NAN.AND P4, PT, R6, R6, PT ;  /* 0x000000060600720b */ /* 0x010fe40003f88000 */
[----:B------:R-:W-:Y:S02]  /*04b0*/  @!P2 SEL R21, R21, R8, !P5 ;  /* 0x000000081515a207 */ /* 0x000fe40006800000 */
[----:B------:R-:W-:-:S02]  /*04c0*/  FSETP.NAN.AND P3, PT, R10, R10, PT ;  /* 0x0000000a0a00720b */ /* 0x000fc40003f68000 */
[----:B------:R-:W-:Y:S02]  /*04d0*/  SEL R5, R5, 0x2, P1 ;  /* 0x0000000205057807 */ /* 0x000fe40000800000 */
[----:B------:R-:W-:Y:S02]  /*04e0*/  SEL R8, R4, 0x2, P5 ;  /* 0x0000000204087807 */ /* 0x000fe40002800000 */
[----:B------:R-:W-:Y:S02]  /*04f0*/  FSETP.GEU.AND P2, PT, R21, R6, PT ;  /* 0x000000061500720b */ /* 0x000fe40003f4e000 */
[----:B------:R-:W-:Y:S02]  /*0500*/  FSETP.GEU.AND P1, PT, R7, R10, PT ;  /* 0x0000000a0700720b */ /* 0x000fe40003f2e000 */
[----:B------:R-:W-:Y:S02]  /*0510*/  SEL R8, R8, 0x3, P2 ;  /* 0x0000000308087807 */ /* 0x000fe40001000000 */
[----:B------:R-:W-:-:S02]  /*0520*/  SEL R9, R5, 0x3, P1 ;  /* 0x0000000305097807 */ /* 0x000fc40000800000 */
[----:B------:R-:W-:Y:S02]  /*0530*/  IADD3 R4, P5, R0, UR6, RZ ;  /* 0x0000000600047c10 */ /* 0x000fe4000ffbe0ff */
[----:B------:R-:W-:Y:S01]  /*0540*/  @!P4 FSEL R6, R6, R21, !P2 ;  /* 0x000000150606c208 */ /* 0x000fe20005000000 */
[----:B------:R-:W-:Y:S01]  /*0550*/  IMAD R9, R9, 0x100, R8 ;  /* 0x0000010009097824 */ /* 0x000fe200078e0208 */
[----:B------:R-:W-:Y:S02]  /*0560*/  LEA.HI.X.SX32 R5, R0, UR7, 0x1, P5 ;  /* 0x0000000700057c11 */ /* 0x000fe4000a8f0eff */
[----:B------:R-:W-:Y:S02]  /*0570*/  @!P3 FSEL R10, R10, R7, !P1 ;  /* 0x000000070a0ab208 */ /* 0x000fe40004800000 */
[----:B------:R-:W-:Y:S01]  /*0580*/  FSETP.GEU.AND P1, PT, R6, RZ, PT ;  /* 0x000000ff0600720b */ /* 0x000fe20003f2e000 */
[----:B------:R1:W-:Y:S01]  /*0590*/  @!P0 STG.E.U16 desc[UR4][R4.64], R9 ;  /* 0x0000000904008986 */ /* 0x0003e2000c101504 */
[----:B------:R-:W-:-:S02]  /*05a0*/  FSETP.GEU.AND P2, PT, R10, RZ, PT ;  /* 0x000000ff0a00720b */ /* 0x000fc40003f4e000 */
[----:B------:R-:W-:Y:S02]  /*05b0*/  FSEL R6, R6, RZ, P1 ;  /* 0x000000ff06067208 */ /* 0x000fe40000800000 */
[----:B------:R-:W-:Y:S01]  /*05c0*/  FSEL R7, R10, RZ, P2 ;  /* 0x000000ff0a077208 */ /* 0x000fe20001000000 */
[----:B------:R-:W-:Y:S08]  /*05d0*/  @P0 EXIT ;  /* 0x000000000000094d */ /* 0x000ff00003800000 */
[----:B------:R-:W-:Y:S01]  /*05e0*/  STG.E.64 desc[UR4][R2.64], R6 ;  /* 0x0000000602007986 */ /* 0x000fe2000c101b04 */
[----:B------:R-:W-:Y:S05]  /*05f0*/  EXIT ;  /* 0x000000000000794d */ /* 0x000fea0003800000 */
.L_x_0:
[----:B------:R-:W-:-:S00]  /*0600*/  BRA `(.L_x_0) ;  /* 0xfffffffc00fc7947 */ /* 0x000fc0000383ffff */
[----:B------:R-:W-:-:S00]  /*0610*/  NOP ;  /* 0x0000000000007918 */ /* 0x000fc00000000000 */
        /* <DEDUP_REMOVED lines=14> */
.L_x_1:


//--------------------- .nv.constant0.triton_poi_fused_max_pool2d_with_indices_relu_3 --------------------------
	.section	.nv.constant0.triton_poi_fused_max_pool2d_with_indices_relu_3,"a",@progbits
	.sectionflags	@""
	.align	4
.nv.constant0.triton_poi_fused_max_pool2d_with_indices_relu_3:
	.zero		556
